        
	.version 3.1
	.target sm_20

        .global .u32 a;

        .entry main
        {
        .reg .u32       tid, ctaid, result, ballot;
        .reg .pred      p, r;

        cvt.u32.u16     ctaid, %ctaid.x;
	cvt.u32.u16 	tid, %tid.x;
        mov.u32         result, 0;
   
        setp.eq.u32     p, ctaid, 5;
        vote.all.pred   r, p;
@r      or.b32          result, result, 0x1;

        vote.any.pred   r, p;
@r      or.b32          result, result, 0x2;

        vote.uni.pred   r, p;
@r      or.b32          result, result, 0x4;

        setp.le.u32     p, tid, 10;
        vote.ballot.b32 ballot, !p;
        and.b32         result, result, ballot;
        vote.ballot.b32 ballot, !p;
        and.b32         result, result, ballot;

        st.global.u32   [a], result;

        bar.sync 0;

        setp.eq.u32     p, ctaid, 5;
        vote.ballot.b32 ballot, p;
        vote.uni.pred   r, p;
@r      st.global.u32   [a], ballot;

        exit;
        }



// ===== COMPILED SASS (sm_100) =====

	.target	sm_100

	.elftype	@"ET_EXEC"


//--------------------- .note.nv.tkinfo           --------------------------
	.section	.note.nv.tkinfo,"",@"SHT_NOTE"
	.sectionflags	@"SHF_NOTE_NV_TKINFO"
	.tkinfo
        /*0018*/ 	.word	0x00000002
        /*0030*/ 	.string	""
        /*0030*/ 	.string	"ptxas"
        /*0030*/ 	.string	"Cuda compilation tools, release 13.0, V13.0.88"
        /*0030*/ 	.string	"Build cuda_13.0.r13.0/compiler.36424714_0"
        /*0030*/ 	.string	"-arch sm_100 "



//--------------------- .note.nv.cuinfo           --------------------------
	.section	.note.nv.cuinfo,"",@"SHT_NOTE"
	.sectionflags	@"SHF_NOTE_NV_CUINFO"
        /*0018*/ 	.short	0x0002
        /*001a*/ 	.short	0x0014
        /*001c*/ 	.short	0x0082
	.zero		2


//--------------------- .nv.info                  --------------------------
	.section	.nv.info,"",@"SHT_CUDA_INFO"
	.align	4


	//----- nvinfo : EIATTR_REGCOUNT
	.align		4
        /*0000*/ 	.byte	0x04, 0x2f
        /*0002*/ 	.short	(.L_2 - .L_1)
	.align		4
.L_1:
        /*0004*/ 	.word	index@(main)
        /*0008*/ 	.word	0x0000000a


	//----- nvinfo : EIATTR_FRAME_SIZE
	.align		4
.L_2:
        /*000c*/ 	.byte	0x04, 0x11
        /*000e*/ 	.short	(.L_4 - .L_3)
	.align		4
.L_3:
        /*0010*/ 	.word	index@(main)
        /*0014*/ 	.word	0x00000000


	//----- nvinfo : EIATTR_MIN_STACK_SIZE
	.align		4
.L_4:
        /*0018*/ 	.byte	0x04, 0x12
        /*001a*/ 	.short	(.L_6 - .L_5)
	.align		4
.L_5:
        /*001c*/ 	.word	index@(main)
        /*0020*/ 	.word	0x00000000
.L_6:


//--------------------- .nv.compat                --------------------------
	.section	.nv.compat,"",@"SHT_CUDA_COMPAT_INFO"
	.align	4
        /*0000*/ 	.byte	0x02, 0x09, 0x00, 0x00, 0x02, 0x02, 0x01, 0x00, 0x02, 0x05, 0x05, 0x00, 0x03, 0x07, 0x01, 0x01
        /*0010*/ 	.byte	0x02, 0x03, 0x00, 0x00, 0x02, 0x06, 0x01, 0x00, 0x04, 0x0b, 0x08, 0x00, 0x09, 0x00, 0x00, 0x00
        /*0020*/ 	.byte	0x00, 0x00, 0x00, 0x00


//--------------------- .nv.info.main             --------------------------
	.section	.nv.info.main,"",@"SHT_CUDA_INFO"
	.sectionflags	@""
	.align	4


	//----- nvinfo : EIATTR_CUDA_API_VERSION
	.align		4
        /*0000*/ 	.byte	0x04, 0x37
        /*0002*/ 	.short	(.L_8 - .L_7)
.L_7:
        /*0004*/ 	.word	0x00000082


	//----- nvinfo : EIATTR_SPARSE_MMA_MASK
	.align		4
.L_8:
        /*0008*/ 	.byte	0x03, 0x50
        /*000a*/ 	.short	0x0000


	//----- nvinfo : EIATTR_MAXREG_COUNT
	.align		4
        /*000c*/ 	.byte	0x03, 0x1b
        /*000e*/ 	.short	0x00ff


	//----- nvinfo : EIATTR_NUM_BARRIERS
	.align		4
        /*0010*/ 	.byte	0x02, 0x4c
        /*0012*/ 	.byte	0x01
	.zero		1


	//----- nvinfo : EIATTR_MERCURY_ISA_VERSION
	.align		4
        /*0014*/ 	.byte	0x03, 0x5f
        /*0016*/ 	.short	0x0101


	//----- nvinfo : EIATTR_VRC_CTA_INIT_COUNT
	.align		4
        /*0018*/ 	.byte	0x02, 0x4a
	.zero		1
	.zero		1


	//----- nvinfo : EIATTR_EXIT_INSTR_OFFSETS
	.align		4
        /*001c*/ 	.byte	0x04, 0x1c
        /*001e*/ 	.short	(.L_10 - .L_9)


	//   ....[0]....
.L_9:
        /*0020*/ 	.word	0x00000160


	//   ....[1]....
        /*0024*/ 	.word	0x00000180


	//----- nvinfo : EIATTR_SW_WAR
	.align		4
.L_10:
        /*0028*/ 	.byte	0x04, 0x36
        /*002a*/ 	.short	(.L_12 - .L_11)
.L_11:
        /*002c*/ 	.word	0x00000008
.L_12:


//--------------------- .nv.callgraph             --------------------------
	.section	.nv.callgraph,"",@"SHT_CUDA_CALLGRAPH"
	.align	4
	.sectionentsize	8
	.align		4
        /*0000*/ 	.word	0x00000000
	.align		4
        /*0004*/ 	.word	0xffffffff
	.align		4
        /*0008*/ 	.word	0x00000000
	.align		4
        /*000c*/ 	.word	0xfffffffe
	.align		4
        /*0010*/ 	.word	0x00000000
	.align		4
        /*0014*/ 	.word	0xfffffffd
	.align		4
        /*0018*/ 	.word	0x00000000
	.align		4
        /*001c*/ 	.word	0xfffffffc


//--------------------- .nv.constant4             --------------------------
	.section	.nv.constant4,"a",@progbits
	.align	8
	.align		8
.nv.constant4:
        /*0000*/ 	.dword	a


//--------------------- .text.main                --------------------------
	.section	.text.main,"ax",@progbits
	.align	128
.text.main:
        .type           main,@function
        .size           main,(.L_x_1 - main)
        .other          main,@"STO_CUDA_ENTRY STV_DEFAULT"
main:
[----:B------:R-:W-:Y:S01]  /*0000*/  LDC R1, c[0x0][0x37c] ;  /* 0x0000df00ff017b82 */ /* 0x000fe20000000800 */
[----:B------:R-:W0:Y:S01]  /*0010*/  S2R R0, SR_CTAID.X ;  /* 0x0000000000007919 */ /* 0x000e220000002500 */
[----:B------:R-:W1:Y:S01]  /*0020*/  LDCU.64 UR4, c[0x0][0x358] ;  /* 0x00006b00ff0477ac */ /* 0x000e620008000a00 */
[----:B------:R-:W2:Y:S01]  /*0030*/  S2R R2, SR_TID.X ;  /* 0x0000000000027919 */ /* 0x000ea20000002100 */
[----:B0-----:R-:W-:-:S04]  /*0040*/  LOP3.LUT R0, R0, 0xffff, RZ, 0xc0, !PT ;  /* 0x0000ffff00007812 */ /* 0x001fc800078ec0ff */
[----:B------:R-:W-:Y:S02]  /*0050*/  ISETP.NE.U32.AND P0, PT, R0, 0x5, PT ;  /* 0x000000050000780c */ /* 0x000fe40003f05070 */
[----:B--2---:R-:W-:Y:S02]  /*0060*/  LOP3.LUT R0, R2, 0xffff, RZ, 0xc0, !PT ;  /* 0x0000ffff02007812 */ /* 0x004fe400078ec0ff */
[----:B------:R-:W1:Y:S02]  /*0070*/  LDC.64 R2, c[0x4][RZ] ;  /* 0x01000000ff027b82 */ /* 0x000e640000000a00 */
[----:B------:R-:W-:-:S07]  /*0080*/  ISETP.GT.U32.AND P4, PT, R0, 0xa, PT ;  /* 0x0000000a0000780c */ /* 0x000fce0003f84070 */
[----:B------:R-:W-:Y:S02]  /*0090*/  VOTE.ANY P2, !P0 ;  /* 0x0000000000ff7806 */ /* 0x000fe40004040100 */
[----:B------:R-:W-:Y:S02]  /*00a0*/  VOTE.EQ P3, !P0 ;  /* 0x0000000000ff7806 */ /* 0x000fe40004060200 */
[----:B------:R-:W-:Y:S02]  /*00b0*/  VOTE.ALL P1, !P0 ;  /* 0x0000000000ff7806 */ /* 0x000fe40004020000 */
[----:B------:R-:W-:Y:S02]  /*00c0*/  VOTE.ANY R5, PT, P4 ;  /* 0x0000000000057806 */ /* 0x000fe400020e0100 */
[----:B------:R-:W-:Y:S02]  /*00d0*/  SEL R0, RZ, 0x1, !P1 ;  /* 0x00000001ff007807 */ /* 0x000fe40004800000 */
[----:B------:R-:W-:-:S02]  /*00e0*/  VOTE.EQ P1, !P0 ;  /* 0x0000000000ff7806 */ /* 0x000fc40004020200 */
[----:B------:R-:W-:Y:S01]  /*00f0*/  VOTE.ANY R7, PT, !P0 ;  /* 0x0000000000077806 */ /* 0x000fe200040e0100 */
[----:B------:R-:W-:-:S04]  /*0100*/  @P2 VIADD R0, R0, 0x2 ;  /* 0x0000000200002836 */ /* 0x000fc80000000000 */
[----:B------:R-:W-:-:S05]  /*0110*/  @P3 VIADD R0, R0, 0x4 ;  /* 0x0000000400003836 */ /* 0x000fca0000000000 */
[----:B------:R-:W-:-:S04]  /*0120*/  LOP3.LUT R0, R0, R5, RZ, 0xc0, !PT ;  /* 0x0000000500007212 */ /* 0x000fc800078ec0ff */
[----:B------:R-:W-:-:S05]  /*0130*/  LOP3.LUT R5, R0, R5, RZ, 0xc0, !PT ;  /* 0x0000000500057212 */ /* 0x000fca00078ec0ff */
[----:B-1----:R0:W-:Y:S01]  /*0140*/  STG.E desc[UR4][R2.64], R5 ;  /* 0x0000000502007986 */ /* 0x0021e2000c101904 */
[----:B------:R-:W-:Y:S06]  /*0150*/  BAR.SYNC.DEFER_BLOCKING 0x0 ;  /* 0x0000000000007b1d */ /* 0x000fec0000010000 */
[----:B------:R-:W-:Y:S05]  /*0160*/  @!P1 EXIT ;  /* 0x000000000000994d */ /* 0x000fea0003800000 */
[----:B------:R-:W-:Y:S01]  /*0170*/  STG.E desc[UR4][R2.64], R7 ;  /* 0x0000000702007986 */ /* 0x000fe2000c101904 */
[----:B------:R-:W-:Y:S05]  /*0180*/  EXIT ;  /* 0x000000000000794d */ /* 0x000fea0003800000 */
.L_x_0:
[----:B------:R-:W-:-:S00]  /*0190*/  BRA `(.L_x_0) ;  /* 0xfffffffc00fc7947 */ /* 0x000fc0000383ffff */
[----:B------:R-:W-:-:S00]  /*01a0*/  NOP ;  /* 0x0000000000007918 */ /* 0x000fc00000000000 */
        /* <DEDUP_REMOVED lines=13> */
.L_x_1:


//--------------------- .nv.shared.reserved.0     --------------------------
	.section	.nv.shared.reserved.0,"aw",@nobits
	.weak		__nv_reservedSMEM_offset_0_alias
	.size		__nv_reservedSMEM_offset_0_alias, 0, 64
	.other		__nv_reservedSMEM_offset_0_alias,@"STO_CUDA_RESERVED_SHARED STV_DEFAULT"
__nv_reservedSMEM_offset_0_alias:
	.zero		0
	.zero		64


//--------------------- .nv.global                --------------------------
	.section	.nv.global,"aw",@nobits
	.align	4
.nv.global:
	.type		a,@object
	.size		a,(.L_0 - a)
a:
	.zero		4
.L_0:


//--------------------- .nv.constant0.main        --------------------------
	.section	.nv.constant0.main,"a",@progbits
	.sectionflags	@""
	.align	4
.nv.constant0.main:
	.zero		896


//--------------------- SYMBOLS --------------------------

	.type		.nv.reservedSmem.offset0,@object
	.size		.nv.reservedSmem.offset0,0x4
